	.headerflags	@"EF_CUDA_TEXMODE_UNIFIED EF_CUDA_64BIT_ADDRESS EF_CUDA_ACCELERATORS EF_CUDA_SM90 EF_CUDA_VIRTUAL_SM(EF_CUDA_SM90)"
	.elftype	@"ET_EXEC"


//--------------------- .nv.info                  --------------------------
	.section	.nv.info,"",@"SHT_CUDA_INFO"
	.align	4


	//----- nvinfo : EIATTR_REGCOUNT
	.align		4
        /*0000*/ 	.byte	0x04, 0x2f
        /*0002*/ 	.short	(.L_1 - .L_0)
	.align		4
.L_0:
        /*0004*/ 	.word	index@(triton_poi_fused_cat_2)
        /*0008*/ 	.word	0x00000017


	//----- nvinfo : EIATTR_MIN_STACK_SIZE
	.align		4
.L_1:
        /*000c*/ 	.byte	0x04, 0x12
        /*000e*/ 	.short	(.L_3 - .L_2)
	.align		4
.L_2:
        /*0010*/ 	.word	index@(triton_poi_fused_cat_2)
        /*0014*/ 	.word	0x00000000


	//----- nvinfo : EIATTR_FRAME_SIZE
	.align		4
.L_3:
        /*0018*/ 	.byte	0x04, 0x11
        /*001a*/ 	.short	(.L_5 - .L_4)
	.align		4
.L_4:
        /*001c*/ 	.word	index@(triton_poi_fused_cat_2)
        /*0020*/ 	.word	0x00000000


	//----- nvinfo : EIATTR_MIN_STACK_SIZE
	.align		4
.L_5:
        /*0024*/ 	.byte	0x04, 0x12
        /*0026*/ 	.short	(.L_7 - .L_6)
	.align		4
.L_6:
        /*0028*/ 	.word	index@(triton_poi_fused_cat_2)
        /*002c*/ 	.word	0x00000000
.L_7:


//--------------------- .nv.info.triton_poi_fused_cat_2 --------------------------
	.section	.nv.info.triton_poi_fused_cat_2,"",@"SHT_CUDA_INFO"
	.sectionflags	@""
	.align	4


	//----- nvinfo : EIATTR_CUDA_API_VERSION
	.align		4
        /*0000*/ 	.byte	0x04, 0x37
        /*0002*/ 	.short	(.L_9 - .L_8)
.L_8:
        /*0004*/ 	.word	0x0000007c


	//----- nvinfo : EIATTR_KPARAM_INFO
	.align		4
.L_9:
        /*0008*/ 	.byte	0x04, 0x17
        /*000a*/ 	.short	(.L_11 - .L_10)
.L_10:
        /*000c*/ 	.word	0x00000000
        /*0010*/ 	.short	0x0005
        /*0012*/ 	.short	0x0028
        /*0014*/ 	.byte	0x00, 0xf0, 0x11, 0x00


	//----- nvinfo : EIATTR_KPARAM_INFO
	.align		4
.L_11:
        /*0018*/ 	.byte	0x04, 0x17
        /*001a*/ 	.short	(.L_13 - .L_12)
.L_12:
        /*001c*/ 	.word	0x00000000
        /*0020*/ 	.short	0x0004
        /*0022*/ 	.short	0x0020
        /*0024*/ 	.byte	0x00, 0xf4, 0x21, 0x00


	//----- nvinfo : EIATTR_KPARAM_INFO
	.align		4
.L_13:
        /*0028*/ 	.byte	0x04, 0x17
        /*002a*/ 	.short	(.L_15 - .L_14)
.L_14:
        /*002c*/ 	.word	0x00000000
        /*0030*/ 	.short	0x0003
        /*0032*/ 	.short	0x0018
        /*0034*/ 	.byte	0x00, 0xf4, 0x21, 0x00


	//----- nvinfo : EIATTR_KPARAM_INFO
	.align		4
.L_15:
        /*0038*/ 	.byte	0x04, 0x17
        /*003a*/ 	.short	(.L_17 - .L_16)
.L_16:
        /*003c*/ 	.word	0x00000000
        /*0040*/ 	.short	0x0002
        /*0042*/ 	.short	0x0010
        /*0044*/ 	.byte	0x00, 0xf4, 0x21, 0x00


	//----- nvinfo : EIATTR_KPARAM_INFO
	.align		4
.L_17:
        /*0048*/ 	.byte	0x04, 0x17
        /*004a*/ 	.short	(.L_19 - .L_18)
.L_18:
        /*004c*/ 	.word	0x00000000
        /*0050*/ 	.short	0x0001
        /*0052*/ 	.short	0x0008
        /*0054*/ 	.byte	0x00, 0xf4, 0x21, 0x00


	//----- nvinfo : EIATTR_KPARAM_INFO
	.align		4
.L_19:
        /*0058*/ 	.byte	0x04, 0x17
        /*005a*/ 	.short	(.L_21 - .L_20)
.L_20:
        /*005c*/ 	.word	0x00000000
        /*0060*/ 	.short	0x0000
        /*0062*/ 	.short	0x0000
        /*0064*/ 	.byte	0x00, 0xf4, 0x21, 0x00


	//----- nvinfo : EIATTR_SPARSE_MMA_MASK
	.align		4
.L_21:
        /*0068*/ 	.byte	0x03, 0x50
        /*006a*/ 	.short	0x0000


	//----- nvinfo : EIATTR_MAXREG_COUNT
	.align		4
        /*006c*/ 	.byte	0x03, 0x1b
        /*006e*/ 	.short	0x00ff


	//----- nvinfo : EIATTR_EXIT_INSTR_OFFSETS
	.align		4
        /*0070*/ 	.byte	0x04, 0x1c
        /*0072*/ 	.short	(.L_23 - .L_22)


	//   ....[0]....
.L_22:
        /*0074*/ 	.word	0x000007b0


	//   ....[1]....
        /*0078*/ 	.word	0x000007d0


	//----- nvinfo : EIATTR_REQNTID
	.align		4
.L_23:
        /*007c*/ 	.byte	0x04, 0x10
        /*007e*/ 	.short	(.L_25 - .L_24)
.L_24:
        /*0080*/ 	.word	0x00000080
        /*0084*/ 	.word	0x00000001
        /*0088*/ 	.word	0x00000001


	//----- nvinfo : EIATTR_CBANK_PARAM_SIZE
	.align		4
.L_25:
        /*008c*/ 	.byte	0x03, 0x19
        /*008e*/ 	.short	0x002c


	//----- nvinfo : EIATTR_PARAM_CBANK
	.align		4
        /*0090*/ 	.byte	0x04, 0x0a
        /*0092*/ 	.short	(.L_27 - .L_26)
	.align		4
.L_26:
        /*0094*/ 	.word	index@(.nv.constant0.triton_poi_fused_cat_2)
        /*0098*/ 	.short	0x0210
        /*009a*/ 	.short	0x002c


	//----- nvinfo : EIATTR_SW_WAR
	.align		4
.L_27:
        /*009c*/ 	.byte	0x04, 0x36
        /*009e*/ 	.short	(.L_29 - .L_28)
.L_28:
        /*00a0*/ 	.word	0x00000008
.L_29:


//--------------------- .nv.callgraph             --------------------------
	.section	.nv.callgraph,"",@"SHT_CUDA_CALLGRAPH"
	.align	4
	.sectionentsize	8
	.align		4
        /*0000*/ 	.word	0x00000000
	.align		4
        /*0004*/ 	.word	0xffffffff
	.align		4
        /*0008*/ 	.word	0x00000000
	.align		4
        /*000c*/ 	.word	0xfffffffe
	.align		4
        /*0010*/ 	.word	0x00000000
	.align		4
        /*0014*/ 	.word	0xfffffffd
	.align		4
        /*0018*/ 	.word	0x00000000
	.align		4
        /*001c*/ 	.word	0xfffffffc


//--------------------- .text.triton_poi_fused_cat_2 --------------------------
	.section	.text.triton_poi_fused_cat_2,"ax",@progbits
	.align	128
        .global         triton_poi_fused_cat_2
        .type           triton_poi_fused_cat_2,@function
        .size           triton_poi_fused_cat_2,(.L_x_1 - triton_poi_fused_cat_2)
        .other          triton_poi_fused_cat_2,@"STO_CUDA_ENTRY STV_DEFAULT"
triton_poi_fused_cat_2:
.text.triton_poi_fused_cat_2:
[----:B------:R-:W0:Y:S01]  /*0000*/  LDC R1, c[0x0][0x28] ;  /* 0x00000a00ff017b82 */ /* 0x000e220000000800 */
[----:B------:R-:W1:Y:S01]  /*0010*/  S2R R0, SR_TID.X ;  /* 0x0000000000007919 */ /* 0x000e620000002100 */
[----:B------:R-:W-:Y:S01]  /*0020*/  ULDC.64 UR4, c[0x0][0x228] ;  /* 0x00008a0000047ab9 */ /* 0x000fe20000000a00 */
[----:B------:R-:W-:Y:S01]  /*0030*/  ULDC.64 UR6, c[0x0][0x218] ;  /* 0x0000860000067ab9 */ /* 0x000fe20000000a00 */
[----:B------:R-:W2:Y:S01]  /*0040*/  S2R R3, SR_CTAID.X ;  /* 0x0000000000037919 */ /* 0x000ea20000002500 */
[----:B-1----:R-:W-:-:S05]  /*0050*/  IMAD.SHL.U32 R0, R0, 0x2, RZ ;  /* 0x0000000200007824 */ /* 0x002fca00078e00ff */
[----:B------:R-:W-:-:S05]  /*0060*/  LOP3.LUT R0, R0, 0xfe, RZ, 0xc0, !PT ;  /* 0x000000fe00007812 */ /* 0x000fca00078ec0ff */
[----:B--2---:R-:W-:-:S05]  /*0070*/  IMAD R0, R3, 0x100, R0 ;  /* 0x0000010003007824 */ /* 0x004fca00078e0200 */
[----:B------:R-:W-:-:S04]  /*0080*/  SHF.R.S32.HI R3, RZ, 0x1f, R0 ;  /* 0x0000001fff037819 */ /* 0x000fc80000011400 */
[CC--:B------:R-:W-:Y:S02]  /*0090*/  LEA.HI R2, R3.reuse, R0.reuse, RZ, 0x4 ;  /* 0x0000000003027211 */ /* 0x0c0fe400078f20ff */
[----:B------:R-:W-:Y:S02]  /*00a0*/  LEA.HI R11, R3, R0, RZ, 0x7 ;  /* 0x00000000030b7211 */ /* 0x000fe400078f38ff */
[----:B------:R-:W-:Y:S02]  /*00b0*/  SHF.R.S32.HI R9, RZ, 0x4, R2 ;  /* 0x00000004ff097819 */ /* 0x000fe40000011402 */
[----:B------:R-:W-:Y:S02]  /*00c0*/  LOP3.LUT R3, R2, 0xfffffff0, RZ, 0xc0, !PT ;  /* 0xfffffff002037812 */ /* 0x000fe400078ec0ff */
[----:B------:R-:W-:Y:S02]  /*00d0*/  LEA.HI R4, R9, R9, RZ, 0x3 ;  /* 0x0000000909047211 */ /* 0x000fe400078f18ff */
[----:B------:R-:W-:Y:S01]  /*00e0*/  SHF.R.S32.HI R2, RZ, 0x7, R11 ;  /* 0x00000007ff027819 */ /* 0x000fe2000001140b */
[----:B------:R-:W-:Y:S01]  /*00f0*/  IMAD.IADD R3, R0, 0x1, -R3 ;  /* 0x0000000100037824 */ /* 0x000fe200078e0a03 */
[----:B------:R-:W-:-:S05]  /*0100*/  LOP3.LUT R4, R4, 0xfffffff8, RZ, 0xc0, !PT ;  /* 0xfffffff804047812 */ /* 0x000fca00078ec0ff */
[----:B------:R-:W-:Y:S02]  /*0110*/  IMAD.IADD R9, R9, 0x1, -R4 ;  /* 0x0000000109097824 */ /* 0x000fe400078e0a04 */
[----:B------:R-:W-:Y:S02]  /*0120*/  IMAD R4, R2, 0x20, R3 ;  /* 0x0000002002047824 */ /* 0x000fe400078e0203 */
[C---:B------:R-:W-:Y:S01]  /*0130*/  IMAD.SHL.U32 R3, R9.reuse, 0x10, RZ ;  /* 0x0000001009037824 */ /* 0x040fe200078e00ff */
[----:B------:R-:W-:Y:S02]  /*0140*/  ISETP.GT.AND P3, PT, R9, 0x5, PT ;  /* 0x000000050900780c */ /* 0x000fe40003f64270 */
[----:B------:R-:W-:Y:S02]  /*0150*/  SHF.R.S32.HI R6, RZ, 0x1f, R4 ;  /* 0x0000001fff067819 */ /* 0x000fe40000011404 */
[----:B------:R-:W-:Y:S02]  /*0160*/  IADD3 R4, P0, R3, R4, RZ ;  /* 0x0000000403047210 */ /* 0x000fe40007f1e0ff */
[----:B------:R-:W-:-:S02]  /*0170*/  ISETP.LT.AND P5, PT, R0, 0x200, P3 ;  /* 0x000002000000780c */ /* 0x000fc40001fa1270 */
[----:B------:R-:W-:Y:S01]  /*0180*/  LEA.HI.X.SX32 R3, R3, R6, 0x1, P0 ;  /* 0x0000000603037211 */ /* 0x000fe200000f0eff */
[C---:B------:R-:W-:Y:S01]  /*0190*/  IMAD.SHL.U32 R10, R4.reuse, 0x4, RZ ;  /* 0x00000004040a7824 */ /* 0x040fe200078e00ff */
[----:B------:R-:W-:Y:S02]  /*01a0*/  CS2R R6, SRZ ;  /* 0x0000000000067805 */ /* 0x000fe4000001ff00 */
[----:B------:R-:W-:Y:S02]  /*01b0*/  SHF.L.U64.HI R8, R4, 0x2, R3 ;  /* 0x0000000204087819 */ /* 0x000fe40000010203 */
[----:B------:R-:W-:Y:S01]  /*01c0*/  IADD3 R14, P0, R10, UR4, RZ ;  /* 0x000000040a0e7c10 */ /* 0x000fe2000ff1e0ff */
[----:B------:R-:W1:Y:S03]  /*01d0*/  LDC.64 R4, c[0x0][0x210] ;  /* 0x00008400ff047b82 */ /* 0x000e660000000a00 */
[----:B------:R-:W-:Y:S01]  /*01e0*/  IADD3.X R15, R8, UR5, RZ, P0, !PT ;  /* 0x00000005080f7c10 */ /* 0x000fe200087fe4ff */
[----:B------:R-:W-:-:S04]  /*01f0*/  ULDC.64 UR4, c[0x0][0x208] ;  /* 0x0000820000047ab9 */ /* 0x000fc80000000a00 */
[----:B------:R2:W3:Y:S01]  /*0200*/  @P5 LDG.E.64 R6, desc[UR4][R14.64+-0x180] ;  /* 0xfffe80040e065981 */ /* 0x0004e2000c1e1b00 */
[----:B------:R-:W-:Y:S02]  /*0210*/  LOP3.LUT R11, R11, 0xffffff80, RZ, 0xc0, !PT ;  /* 0xffffff800b0b7812 */ /* 0x000fe400078ec0ff */
[----:B------:R-:W-:-:S03]  /*0220*/  ISETP.GE.AND P2, PT, R9, 0x2, PT ;  /* 0x000000020900780c */ /* 0x000fc60003f46270 */
[C---:B------:R-:W-:Y:S01]  /*0230*/  IMAD.IADD R11, R0.reuse, 0x1, -R11 ;  /* 0x00000001000b7824 */ /* 0x040fe200078e0a0b */
[----:B------:R-:W-:-:S03]  /*0240*/  ISETP.LT.AND P0, PT, R0, 0x200, !P2 ;  /* 0x000002000000780c */ /* 0x000fc60005701270 */
[----:B------:R-:W-:Y:S01]  /*0250*/  IMAD R11, R2, 0x20, R11 ;  /* 0x00000020020b7824 */ /* 0x000fe200078e020b */
[----:B------:R-:W-:-:S03]  /*0260*/  CS2R R2, SRZ ;  /* 0x0000000000027805 */ /* 0x000fc6000001ff00 */
[----:B-1----:R-:W-:-:S06]  /*0270*/  IMAD.WIDE R4, R11, 0x4, R4 ;  /* 0x000000040b047825 */ /* 0x002fcc00078e0204 */
[----:B------:R1:W4:Y:S01]  /*0280*/  @P0 LDG.E.64 R2, desc[UR4][R4.64] ;  /* 0x0000000404020981 */ /* 0x000322000c1e1b00 */
[----:B------:R-:W-:Y:S01]  /*0290*/  LOP3.LUT R9, R9, 0xfffffffe, RZ, 0xc0, !PT ;  /* 0xfffffffe09097812 */ /* 0x000fe200078ec0ff */
[----:B--2---:R-:W-:Y:S01]  /*02a0*/  IMAD.MOV.U32 R15, RZ, RZ, 0x3e800000 ;  /* 0x3e800000ff0f7424 */ /* 0x004fe200078e00ff */
[----:B-1----:R-:W-:-:S04]  /*02b0*/  IADD3 R4, P6, R10, UR6, RZ ;  /* 0x000000060a047c10 */ /* 0x002fc8000ffde0ff */
[----:B------:R-:W-:Y:S01]  /*02c0*/  IADD3.X R5, R8, UR7, RZ, P6, !PT ;  /* 0x0000000708057c10 */ /* 0x000fe2000b7fe4ff */
[----:B------:R-:W-:Y:S01]  /*02d0*/  ULDC.64 UR6, c[0x0][0x220] ;  /* 0x0000880000067ab9 */ /* 0x000fe20000000a00 */
[----:B---3--:R-:W-:Y:S02]  /*02e0*/  SEL R12, R6, RZ, P5 ;  /* 0x000000ff060c7207 */ /* 0x008fe40002800000 */
[----:B------:R-:W-:-:S03]  /*02f0*/  SEL R14, R7, RZ, P5 ;  /* 0x000000ff070e7207 */ /* 0x000fc60002800000 */
[----:B------:R-:W-:-:S04]  /*0300*/  FADD R6, RZ, -R12 ;  /* 0x8000000cff067221 */ /* 0x000fc80000000000 */
[----:B------:R-:W-:-:S05]  /*0310*/  FMUL R11, R6, 1.4426950216293334961 ;  /* 0x3fb8aa3b060b7820 */ /* 0x000fca0000400000 */
[----:B------:R-:W-:Y:S02]  /*0320*/  FSETP.GEU.AND P4, PT, R11, -126, PT ;  /* 0xc2fc00000b00780b */ /* 0x000fe40003f8e000 */
[----:B----4-:R-:W-:-:S05]  /*0330*/  SEL R2, R2, RZ, P0 ;  /* 0x000000ff02027207 */ /* 0x010fca0000000000 */
[----:B------:R-:W-:-:S06]  /*0340*/  FADD R6, RZ, -R2 ;  /* 0x80000002ff067221 */ /* 0x000fcc0000000000 */
[----:B------:R-:W-:Y:S01]  /*0350*/  @!P4 FMUL R11, R11, 0.5 ;  /* 0x3f0000000b0bc820 */ /* 0x000fe20000400000 */
[----:B------:R-:W-:-:S03]  /*0360*/  FMUL R17, R6, 1.4426950216293334961 ;  /* 0x3fb8aa3b06117820 */ /* 0x000fc60000400000 */
[----:B------:R-:W1:Y:S01]  /*0370*/  MUFU.EX2 R13, R11 ;  /* 0x0000000b000d7308 */ /* 0x000e620000000800 */
[----:B------:R-:W-:Y:S02]  /*0380*/  CS2R R6, SRZ ;  /* 0x0000000000067805 */ /* 0x000fe4000001ff00 */
[----:B------:R-:W-:Y:S01]  /*0390*/  FSETP.GEU.AND P1, PT, R17, -126, PT ;  /* 0xc2fc00001100780b */ /* 0x000fe20003f2e000 */
[----:B-1----:R-:W-:Y:S01]  /*03a0*/  @!P4 FMUL R13, R13, R13 ;  /* 0x0000000d0d0dc220 */ /* 0x002fe20000400000 */
[----:B------:R-:W-:-:S11]  /*03b0*/  IADD3 R10, P4, R10, UR6, RZ ;  /* 0x000000060a0a7c10 */ /* 0x000fd6000ff9e0ff */
[----:B------:R-:W-:Y:S01]  /*03c0*/  @!P1 FMUL R17, R17, 0.5 ;  /* 0x3f00000011119820 */ /* 0x000fe20000400000 */
[----:B------:R-:W-:Y:S01]  /*03d0*/  FADD R13, R13, 1 ;  /* 0x3f8000000d0d7421 */ /* 0x000fe20000000000 */
[----:B------:R-:W-:Y:S02]  /*03e0*/  IADD3.X R11, R8, UR7, RZ, P4, !PT ;  /* 0x00000007080b7c10 */ /* 0x000fe4000a7fe4ff */
[----:B------:R-:W1:Y:S01]  /*03f0*/  MUFU.EX2 R18, R17 ;  /* 0x0000001100127308 */ /* 0x000e620000000800 */
[----:B------:R-:W-:Y:S02]  /*0400*/  ISETP.NE.AND P4, PT, R9, 0x4, PT ;  /* 0x000000040900780c */ /* 0x000fe40003f85270 */
[----:B------:R-:W-:Y:S02]  /*0410*/  FSETP.GT.AND P6, PT, R13, 8.50705917302346158658e+37, PT ;  /* 0x7e8000000d00780b */ /* 0x000fe40003fc4000 */
[----:B------:R-:W-:Y:S02]  /*0420*/  ISETP.LT.AND P5, PT, R0, 0x200, !P4 ;  /* 0x000002000000780c */ /* 0x000fe400067a1270 */
[----:B------:R-:W-:Y:S01]  /*0430*/  FSEL R16, R15, 1, P6 ;  /* 0x3f8000000f107808 */ /* 0x000fe20003000000 */
[----:B-1----:R-:W-:-:S08]  /*0440*/  @!P1 FMUL R18, R18, R18 ;  /* 0x0000001212129220 */ /* 0x002fd00000400000 */
[----:B------:R-:W-:Y:S01]  /*0450*/  @P6 FMUL R13, R13, 0.25 ;  /* 0x3e8000000d0d6820 */ /* 0x000fe20000400000 */
[----:B------:R-:W-:Y:S01]  /*0460*/  ISETP.NE.AND P6, PT, R9, 0x2, PT ;  /* 0x000000020900780c */ /* 0x000fe20003fc5270 */
[----:B------:R-:W2:Y:S03]  /*0470*/  @P5 LDG.E.64 R6, desc[UR4][R10.64+-0x100] ;  /* 0xffff00040a065981 */ /* 0x000ea6000c1e1b00 */
[----:B------:R-:W-:Y:S02]  /*0480*/  ISETP.LT.AND P1, PT, R0, 0x200, !P6 ;  /* 0x000002000000780c */ /* 0x000fe40007721270 */
[----:B------:R-:W-:-:S11]  /*0490*/  CS2R R8, SRZ ;  /* 0x0000000000087805 */ /* 0x000fd6000001ff00 */
[----:B------:R1:W3:Y:S01]  /*04a0*/  @P1 LDG.E.64 R8, desc[UR4][R4.64+-0x80] ;  /* 0xffff800404081981 */ /* 0x0002e2000c1e1b00 */
[----:B------:R-:W-:Y:S01]  /*04b0*/  FADD R18, R18, 1 ;  /* 0x3f80000012127421 */ /* 0x000fe20000000000 */
[----:B------:R-:W-:-:S04]  /*04c0*/  SEL R3, R3, RZ, P0 ;  /* 0x000000ff03037207 */ /* 0x000fc80000000000 */
[----:B------:R-:W-:Y:S01]  /*04d0*/  FSETP.GT.AND P0, PT, R18, 8.50705917302346158658e+37, PT ;  /* 0x7e8000001200780b */ /* 0x000fe20003f04000 */
[----:B------:R-:W-:-:S04]  /*04e0*/  FADD R17, RZ, -R14 ;  /* 0x8000000eff117221 */ /* 0x000fc80000000000 */
[----:B------:R-:W-:Y:S01]  /*04f0*/  FMUL R19, R17, 1.4426950216293334961 ;  /* 0x3fb8aa3b11137820 */ /* 0x000fe20000400000 */
[----:B------:R-:W-:-:S07]  /*0500*/  FSEL R17, R15, 1, P0 ;  /* 0x3f8000000f117808 */ /* 0x000fce0000000000 */
[----:B------:R-:W-:Y:S01]  /*0510*/  @P0 FMUL R18, R18, 0.25 ;  /* 0x3e80000012120820 */ /* 0x000fe20000400000 */
[----:B------:R-:W-:Y:S01]  /*0520*/  FSETP.GEU.AND P0, PT, R19, -126, PT ;  /* 0xc2fc00001300780b */ /* 0x000fe20003f0e000 */
[----:B-1----:R-:W-:-:S12]  /*0530*/  FADD R4, RZ, -R3 ;  /* 0x80000003ff047221 */ /* 0x002fd80000000000 */
[----:B------:R-:W-:-:S04]  /*0540*/  @!P0 FMUL R19, R19, 0.5 ;  /* 0x3f00000013138820 */ /* 0x000fc80000400000 */
[----:B------:R-:W1:Y:S01]  /*0550*/  MUFU.EX2 R10, R19 ;  /* 0x00000013000a7308 */ /* 0x000e620000000800 */
[----:B------:R-:W-:Y:S01]  /*0560*/  FMUL R4, R4, 1.4426950216293334961 ;  /* 0x3fb8aa3b04047820 */ /* 0x000fe20000400000 */
[----:B-1----:R-:W-:-:S04]  /*0570*/  @!P0 FMUL R10, R10, R10 ;  /* 0x0000000a0a0a8220 */ /* 0x002fc80000400000 */
[----:B------:R-:W-:-:S13]  /*0580*/  FSETP.GEU.AND P0, PT, R4, -126, PT ;  /* 0xc2fc00000400780b */ /* 0x000fda0003f0e000 */
[----:B------:R-:W-:-:S04]  /*0590*/  @!P0 FMUL R4, R4, 0.5 ;  /* 0x3f00000004048820 */ /* 0x000fc80000400000 */
[----:B------:R-:W1:Y:S01]  /*05a0*/  MUFU.EX2 R5, R4 ;  /* 0x0000000400057308 */ /* 0x000e620000000800 */
[----:B------:R-:W-:Y:S01]  /*05b0*/  FADD R20, R10, 1 ;  /* 0x3f8000000a147421 */ /* 0x000fe20000000000 */
[----:B-1----:R-:W-:-:S04]  /*05c0*/  @!P0 FMUL R5, R5, R5 ;  /* 0x0000000505058220 */ /* 0x002fc80000400000 */
[----:B------:R-:W-:Y:S01]  /*05d0*/  FSETP.GT.AND P0, PT, R20, 8.50705917302346158658e+37, PT ;  /* 0x7e8000001400780b */ /* 0x000fe20003f04000 */
[----:B------:R-:W-:-:S03]  /*05e0*/  FADD R10, R5, 1 ;  /* 0x3f800000050a7421 */ /* 0x000fc60000000000 */
[----:B------:R-:W-:Y:S01]  /*05f0*/  FSEL R19, R15, 1, P0 ;  /* 0x3f8000000f137808 */ /* 0x000fe20000000000 */
[----:B------:R-:W1:Y:S01]  /*0600*/  MUFU.RCP R13, R13 ;  /* 0x0000000d000d7308 */ /* 0x000e620000001000 */
[----:B------:R-:W4:Y:S07]  /*0610*/  LDC.64 R4, c[0x0][0x230] ;  /* 0x00008c00ff047b82 */ /* 0x000f2e0000000a00 */
[----:B------:R-:W-:Y:S01]  /*0620*/  @P0 FMUL R20, R20, 0.25 ;  /* 0x3e80000014140820 */ /* 0x000fe20000400000 */
[----:B------:R-:W-:-:S05]  /*0630*/  FSETP.GT.AND P0, PT, R10, 8.50705917302346158658e+37, PT ;  /* 0x7e8000000a00780b */ /* 0x000fca0003f04000 */
[----:B------:R-:W5:Y:S08]  /*0640*/  MUFU.RCP R20, R20 ;  /* 0x0000001400147308 */ /* 0x000f700000001000 */
[----:B------:R-:W-:Y:S01]  /*0650*/  @P0 FMUL R10, R10, 0.25 ;  /* 0x3e8000000a0a0820 */ /* 0x000fe20000400000 */
[----:B------:R-:W5:Y:S08]  /*0660*/  MUFU.RCP R18, R18 ;  /* 0x0000001200127308 */ /* 0x000f700000001000 */
[----:B------:R-:W2:Y:S01]  /*0670*/  MUFU.RCP R10, R10 ;  /* 0x0000000a000a7308 */ /* 0x000ea20000001000 */
[----:B------:R-:W-:Y:S01]  /*0680*/  FSEL R15, R15, 1, P0 ;  /* 0x3f8000000f0f7808 */ /* 0x000fe20000000000 */
[----:B-1----:R-:W-:Y:S01]  /*0690*/  FMUL R11, R13, R16 ;  /* 0x000000100d0b7220 */ /* 0x002fe20000400000 */
[----:B------:R-:W-:Y:S01]  /*06a0*/  ISETP.GE.AND P0, PT, R0, 0x200, PT ;  /* 0x000002000000780c */ /* 0x000fe20003f06270 */
[----:B-----5:R-:W-:-:S02]  /*06b0*/  FMUL R19, R20, R19 ;  /* 0x0000001314137220 */ /* 0x020fc40000400000 */
[----:B------:R-:W-:Y:S02]  /*06c0*/  FMUL R12, R12, R11 ;  /* 0x0000000b0c0c7220 */ /* 0x000fe40000400000 */
[----:B------:R-:W-:Y:S01]  /*06d0*/  FMUL R19, R14, R19 ;  /* 0x000000130e137220 */ /* 0x000fe20000400000 */
[----:B0-----:R-:W-:Y:S01]  /*06e0*/  FMUL R17, R18, R17 ;  /* 0x0000001112117220 */ /* 0x001fe20000400000 */
[----:B----4-:R-:W-:-:S04]  /*06f0*/  IMAD.WIDE R4, R0, 0x4, R4 ;  /* 0x0000000400047825 */ /* 0x010fc800078e0204 */
[----:B------:R-:W-:Y:S01]  /*0700*/  FMUL R2, R2, R17 ;  /* 0x0000001102027220 */ /* 0x000fe20000400000 */
[----:B--2---:R-:W-:Y:S01]  /*0710*/  SEL R11, R6, RZ, P5 ;  /* 0x000000ff060b7207 */ /* 0x004fe20002800000 */
[----:B------:R-:W-:Y:S01]  /*0720*/  FMUL R6, R10, R15 ;  /* 0x0000000f0a067220 */ /* 0x000fe20000400000 */
[----:B------:R-:W-:Y:S02]  /*0730*/  SEL R7, R7, RZ, P5 ;  /* 0x000000ff07077207 */ /* 0x000fe40002800000 */
[----:B------:R-:W-:Y:S01]  /*0740*/  @P4 FSEL R11, R12, RZ, P3 ;  /* 0x000000ff0c0b4208 */ /* 0x000fe20001800000 */
[----:B------:R-:W-:Y:S01]  /*0750*/  FMUL R3, R3, R6 ;  /* 0x0000000603037220 */ /* 0x000fe20000400000 */
[----:B------:R-:W-:Y:S02]  /*0760*/  @P4 FSEL R7, R19, RZ, P3 ;  /* 0x000000ff13074208 */ /* 0x000fe40001800000 */
[----:B---3--:R-:W-:Y:S02]  /*0770*/  SEL R8, R8, RZ, P1 ;  /* 0x000000ff08087207 */ /* 0x008fe40000800000 */
[----:B------:R-:W-:-:S02]  /*0780*/  SEL R6, R9, RZ, P1 ;  /* 0x000000ff09067207 */ /* 0x000fc40000800000 */
[----:B------:R-:W-:Y:S02]  /*0790*/  @P2 FSEL R2, R8, R11, !P6 ;  /* 0x0000000b08022208 */ /* 0x000fe40007000000 */
[----:B------:R-:W-:Y:S01]  /*07a0*/  @P2 FSEL R3, R6, R7, !P6 ;  /* 0x0000000706032208 */ /* 0x000fe20007000000 */
[----:B------:R-:W-:Y:S06]  /*07b0*/  @P0 EXIT ;  /* 0x000000000000094d */ /* 0x000fec0003800000 */
[----:B------:R-:W-:Y:S01]  /*07c0*/  STG.E.64 desc[UR4][R4.64], R2 ;  /* 0x0000000204007986 */ /* 0x000fe2000c101b04 */
[----:B------:R-:W-:Y:S05]  /*07d0*/  EXIT ;  /* 0x000000000000794d */ /* 0x000fea0003800000 */
.L_x_0:
[----:B------:R-:W-:-:S00]  /*07e0*/  BRA `(.L_x_0) ;  /* 0xfffffffc00fc7947 */ /* 0x000fc0000383ffff */
[----:B------:R-:W-:-:S00]  /*07f0*/  NOP ;  /* 0x0000000000007918 */ /* 0x000fc00000000000 */
        /* <DEDUP_REMOVED lines=8> */
.L_x_1:


//--------------------- .nv.constant0.triton_poi_fused_cat_2 --------------------------
	.section	.nv.constant0.triton_poi_fused_cat_2,"a",@progbits
	.sectionflags	@""
	.align	4
.nv.constant0.triton_poi_fused_cat_2:
	.zero		572
